	.headerflags	@"EF_CUDA_TEXMODE_UNIFIED EF_CUDA_64BIT_ADDRESS EF_CUDA_SM89 EF_CUDA_VIRTUAL_SM(EF_CUDA_SM89)"
	.elftype	@"ET_EXEC"


//--------------------- .nv.info                  --------------------------
	.section	.nv.info,"",@"SHT_CUDA_INFO"
	.align	4


	//----- nvinfo : EIATTR_REGCOUNT
	.align		4
        /*0000*/ 	.byte	0x04, 0x2f
        /*0002*/ 	.short	(.L_1 - .L_0)
	.align		4
.L_0:
        /*0004*/ 	.word	index@(triton__0d1d2d3d4d5d6de7de)
        /*0008*/ 	.word	0x00000028


	//----- nvinfo : EIATTR_MAX_STACK_SIZE
	.align		4
.L_1:
        /*000c*/ 	.byte	0x04, 0x23
        /*000e*/ 	.short	(.L_3 - .L_2)
	.align		4
.L_2:
        /*0010*/ 	.word	index@(triton__0d1d2d3d4d5d6de7de)
        /*0014*/ 	.word	0x00000000


	//----- nvinfo : EIATTR_MIN_STACK_SIZE
	.align		4
.L_3:
        /*0018*/ 	.byte	0x04, 0x12
        /*001a*/ 	.short	(.L_5 - .L_4)
	.align		4
.L_4:
        /*001c*/ 	.word	index@(triton__0d1d2d3d4d5d6de7de)
        /*0020*/ 	.word	0x00000000


	//----- nvinfo : EIATTR_FRAME_SIZE
	.align		4
.L_5:
        /*0024*/ 	.byte	0x04, 0x11
        /*0026*/ 	.short	(.L_7 - .L_6)
	.align		4
.L_6:
        /*0028*/ 	.word	index@(triton__0d1d2d3d4d5d6de7de)
        /*002c*/ 	.word	0x00000000
.L_7:


//--------------------- .nv.info.triton__0d1d2d3d4d5d6de7de --------------------------
	.section	.nv.info.triton__0d1d2d3d4d5d6de7de,"",@"SHT_CUDA_INFO"
	.align	4


	//----- nvinfo : EIATTR_CUDA_API_VERSION
	.align		4
        /*0000*/ 	.byte	0x04, 0x37
        /*0002*/ 	.short	(.L_9 - .L_8)
.L_8:
        /*0004*/ 	.word	0x0000007b


	//----- nvinfo : EIATTR_PARAM_CBANK
	.align		4
.L_9:
        /*0008*/ 	.byte	0x04, 0x0a
        /*000a*/ 	.short	(.L_11 - .L_10)
	.align		4
.L_10:
        /*000c*/ 	.word	index@(.nv.constant0.triton__0d1d2d3d4d5d6de7de)
        /*0010*/ 	.short	0x0160
        /*0012*/ 	.short	0x0038


	//----- nvinfo : EIATTR_CBANK_PARAM_SIZE
	.align		4
.L_11:
        /*0014*/ 	.byte	0x03, 0x19
        /*0016*/ 	.short	0x0038


	//----- nvinfo : EIATTR_KPARAM_INFO
	.align		4
        /*0018*/ 	.byte	0x04, 0x17
        /*001a*/ 	.short	(.L_13 - .L_12)
.L_12:
        /*001c*/ 	.word	0x00000000
        /*0020*/ 	.short	0x0007
        /*0022*/ 	.short	0x0034
        /*0024*/ 	.byte	0x00, 0xf0, 0x11, 0x00


	//----- nvinfo : EIATTR_KPARAM_INFO
	.align		4
.L_13:
        /*0028*/ 	.byte	0x04, 0x17
        /*002a*/ 	.short	(.L_15 - .L_14)
.L_14:
        /*002c*/ 	.word	0x00000000
        /*0030*/ 	.short	0x0006
        /*0032*/ 	.short	0x0030
        /*0034*/ 	.byte	0x00, 0xf0, 0x11, 0x00


	//----- nvinfo : EIATTR_KPARAM_INFO
	.align		4
.L_15:
        /*0038*/ 	.byte	0x04, 0x17
        /*003a*/ 	.short	(.L_17 - .L_16)
.L_16:
        /*003c*/ 	.word	0x00000000
        /*0040*/ 	.short	0x0005
        /*0042*/ 	.short	0x0028
        /*0044*/ 	.byte	0x00, 0xf0, 0x21, 0x00


	//----- nvinfo : EIATTR_KPARAM_INFO
	.align		4
.L_17:
        /*0048*/ 	.byte	0x04, 0x17
        /*004a*/ 	.short	(.L_19 - .L_18)
.L_18:
        /*004c*/ 	.word	0x00000000
        /*0050*/ 	.short	0x0004
        /*0052*/ 	.short	0x0020
        /*0054*/ 	.byte	0x00, 0xf0, 0x21, 0x00


	//----- nvinfo : EIATTR_KPARAM_INFO
	.align		4
.L_19:
        /*0058*/ 	.byte	0x04, 0x17
        /*005a*/ 	.short	(.L_21 - .L_20)
.L_20:
        /*005c*/ 	.word	0x00000000
        /*0060*/ 	.short	0x0003
        /*0062*/ 	.short	0x0018
        /*0064*/ 	.byte	0x00, 0xf0, 0x21, 0x00


	//----- nvinfo : EIATTR_KPARAM_INFO
	.align		4
.L_21:
        /*0068*/ 	.byte	0x04, 0x17
        /*006a*/ 	.short	(.L_23 - .L_22)
.L_22:
        /*006c*/ 	.word	0x00000000
        /*0070*/ 	.short	0x0002
        /*0072*/ 	.short	0x0010
        /*0074*/ 	.byte	0x00, 0xf0, 0x21, 0x00


	//----- nvinfo : EIATTR_KPARAM_INFO
	.align		4
.L_23:
        /*0078*/ 	.byte	0x04, 0x17
        /*007a*/ 	.short	(.L_25 - .L_24)
.L_24:
        /*007c*/ 	.word	0x00000000
        /*0080*/ 	.short	0x0001
        /*0082*/ 	.short	0x0008
        /*0084*/ 	.byte	0x00, 0xf0, 0x21, 0x00


	//----- nvinfo : EIATTR_KPARAM_INFO
	.align		4
.L_25:
        /*0088*/ 	.byte	0x04, 0x17
        /*008a*/ 	.short	(.L_27 - .L_26)
.L_26:
        /*008c*/ 	.word	0x00000000
        /*0090*/ 	.short	0x0000
        /*0092*/ 	.short	0x0000
        /*0094*/ 	.byte	0x00, 0xf0, 0x21, 0x00


	//----- nvinfo : EIATTR_MAXREG_COUNT
	.align		4
.L_27:
        /*0098*/ 	.byte	0x03, 0x1b
        /*009a*/ 	.short	0x00ff


	//----- nvinfo : EIATTR_EXIT_INSTR_OFFSETS
	.align		4
        /*009c*/ 	.byte	0x04, 0x1c
        /*009e*/ 	.short	(.L_29 - .L_28)


	//   ....[0]....
.L_28:
        /*00a0*/ 	.word	0x000016c0


	//   ....[1]....
        /*00a4*/ 	.word	0x000016e0


	//----- nvinfo : EIATTR_MAX_THREADS
	.align		4
.L_29:
        /*00a8*/ 	.byte	0x04, 0x05
        /*00aa*/ 	.short	(.L_31 - .L_30)
.L_30:
        /*00ac*/ 	.word	0x00000080
        /*00b0*/ 	.word	0x00000001
        /*00b4*/ 	.word	0x00000001
.L_31:


//--------------------- .nv.rel.action            --------------------------
	.section	.nv.rel.action,"",@"SHT_CUDA_RELOCINFO"
	.align	8
	.sectionentsize	8
        /*0000*/ 	.byte	0x73, 0x00, 0x00, 0x00, 0x00, 0x00, 0x00, 0x00, 0x00, 0x00, 0x00, 0x11, 0x25, 0x00, 0x05, 0x36


//--------------------- .nv.constant0.triton__0d1d2d3d4d5d6de7de --------------------------
	.section	.nv.constant0.triton__0d1d2d3d4d5d6de7de,"a",@progbits
	.align	4
.nv.constant0.triton__0d1d2d3d4d5d6de7de:
	.zero		408


//--------------------- .text.triton__0d1d2d3d4d5d6de7de --------------------------
	.section	.text.triton__0d1d2d3d4d5d6de7de,"ax",@progbits
	.sectionflags	@"SHF_BARRIERS=1"
	.sectioninfo	@"SHI_REGISTERS=40"
	.align	128
        .global         triton__0d1d2d3d4d5d6de7de
        .type           triton__0d1d2d3d4d5d6de7de,@function
        .size           triton__0d1d2d3d4d5d6de7de,(.L_x_1 - triton__0d1d2d3d4d5d6de7de)
        .other          triton__0d1d2d3d4d5d6de7de,@"STO_CUDA_ENTRY STV_DEFAULT"
triton__0d1d2d3d4d5d6de7de:
.text.triton__0d1d2d3d4d5d6de7de:
[----:B------:R-:W-:-:S02]  /*0000*/  IMAD.MOV.U32 R1, RZ, RZ, c[0x0][0x28] ;  /* 0x00000a00ff017624 */ /* 0x000fc400078e00ff */
[----:B------:R-:W0:Y:S01]  /*0010*/  S2R R26, SR_TID.X ;  /* 0x00000000001a7919 */ /* 0x000e220000002100 */
[----:B------:R-:W-:Y:S01]  /*0020*/  IMAD.MOV.U32 R32, RZ, RZ, 0x2 ;  /* 0x00000002ff207424 */ /* 0x000fe200078e00ff */
[----:B------:R-:W-:Y:S01]  /*0030*/  ULDC.64 UR4, c[0x0][0x118] ;  /* 0x0000460000047ab9 */ /* 0x000fe20000000a00 */
[----:B------:R-:W-:Y:S01]  /*0040*/  IMAD.MOV.U32 R31, RZ, RZ, 0x2 ;  /* 0x00000002ff1f7424 */ /* 0x000fe200078e00ff */
[----:B------:R-:W1:Y:S01]  /*0050*/  S2R R24, SR_CTAID.Y ;  /* 0x0000000000187919 */ /* 0x000e620000002600 */
[----:B------:R-:W-:-:S03]  /*0060*/  CS2R R14, SRZ ;  /* 0x00000000000e7805 */ /* 0x000fc6000001ff00 */
[----:B------:R-:W2:Y:S01]  /*0070*/  S2R R25, SR_CTAID.X ;  /* 0x0000000000197919 */ /* 0x000ea20000002500 */
[----:B0-----:R-:W-:Y:S01]  /*0080*/  SHF.R.U32.HI R7, RZ, 0x5, R26 ;  /* 0x00000005ff077819 */ /* 0x001fe2000001161a */
[----:B-1----:R-:W-:-:S03]  /*0090*/  IMAD.SHL.U32 R28, R24, 0x4, RZ ;  /* 0x00000004181c7824 */ /* 0x002fc600078e00ff */
[----:B------:R-:W-:-:S04]  /*00a0*/  SGXT.U32 R7, R7, 0x2 ;  /* 0x000000020707781a */ /* 0x000fc80000000000 */
[----:B------:R-:W-:-:S04]  /*00b0*/  LOP3.LUT R3, R28, R7, RZ, 0xfc, !PT ;  /* 0x000000071c037212 */ /* 0x000fc800078efcff */
[----:B------:R-:W-:-:S04]  /*00c0*/  SHF.R.S32.HI R4, RZ, 0x1f, R3 ;  /* 0x0000001fff047819 */ /* 0x000fc80000011403 */
[CC--:B------:R-:W-:Y:S02]  /*00d0*/  LEA.HI R5, R4.reuse, R3.reuse, RZ, 0xb ;  /* 0x0000000304057211 */ /* 0x0c0fe400078f58ff */
[----:B------:R-:W-:Y:S02]  /*00e0*/  LEA.HI R6, R4, R3, RZ, 0xd ;  /* 0x0000000304067211 */ /* 0x000fe400078f68ff */
[----:B------:R-:W-:Y:S02]  /*00f0*/  SHF.R.S32.HI R0, RZ, 0xb, R5 ;  /* 0x0000000bff007819 */ /* 0x000fe40000011405 */
[C---:B------:R-:W-:Y:S01]  /*0100*/  LOP3.LUT R10, R6.reuse, 0xffe000, RZ, 0xc0, !PT ;  /* 0x00ffe000060a7812 */ /* 0x040fe200078ec0ff */
[----:B------:R-:W-:Y:S01]  /*0110*/  IMAD.SHL.U32 R6, R6, 0x80, RZ ;  /* 0x0000008006067824 */ /* 0x000fe200078e00ff */
[----:B------:R-:W-:Y:S02]  /*0120*/  LEA.HI R2, R0, R0, RZ, 0x2 ;  /* 0x0000000000027211 */ /* 0x000fe400078f10ff */
[----:B------:R-:W-:Y:S01]  /*0130*/  LOP3.LUT R12, R5, 0xfff800, RZ, 0xc0, !PT ;  /* 0x00fff800050c7812 */ /* 0x000fe200078ec0ff */
[C---:B------:R-:W-:Y:S01]  /*0140*/  IMAD.IADD R27, R3.reuse, 0x1, -R10 ;  /* 0x00000001031b7824 */ /* 0x040fe200078e0a0a */
[----:B------:R-:W-:Y:S01]  /*0150*/  LOP3.LUT R9, R2, 0xfffffffc, RZ, 0xc0, !PT ;  /* 0xfffffffc02097812 */ /* 0x000fe200078ec0ff */
[----:B------:R-:W-:Y:S01]  /*0160*/  IMAD.SHL.U32 R2, R26, 0x8, RZ ;  /* 0x000000081a027824 */ /* 0x000fe200078e00ff */
[----:B------:R-:W-:Y:S01]  /*0170*/  LOP3.LUT R6, R6, 0xfff00000, RZ, 0xc0, !PT ;  /* 0xfff0000006067812 */ /* 0x000fe200078ec0ff */
[----:B------:R-:W-:Y:S01]  /*0180*/  IMAD.IADD R5, R3, 0x1, -R12 ;  /* 0x0000000103057824 */ /* 0x000fe200078e0a0c */
[----:B------:R-:W-:Y:S01]  /*0190*/  CS2R R10, SRZ ;  /* 0x00000000000a7805 */ /* 0x000fe2000001ff00 */
[----:B------:R-:W-:Y:S01]  /*01a0*/  IMAD.IADD R0, R0, 0x1, -R9 ;  /* 0x0000000100007824 */ /* 0x000fe200078e0a09 */
[----:B------:R-:W-:Y:S01]  /*01b0*/  LOP3.LUT R2, R2, 0xf8, RZ, 0xc0, !PT ;  /* 0x000000f802027812 */ /* 0x000fe200078ec0ff */
[----:B------:R-:W-:Y:S01]  /*01c0*/  IMAD R27, R27, 0x100, R6 ;  /* 0x000001001b1b7824 */ /* 0x000fe200078e0206 */
[----:B------:R-:W-:Y:S01]  /*01d0*/  CS2R R8, SRZ ;  /* 0x0000000000087805 */ /* 0x000fe2000001ff00 */
[----:B------:R-:W-:Y:S01]  /*01e0*/  CS2R R12, SRZ ;  /* 0x00000000000c7805 */ /* 0x000fe2000001ff00 */
[----:B--2---:R-:W-:-:S02]  /*01f0*/  PRMT R4, R2, 0x6540, R25 ;  /* 0x0000654002047816 */ /* 0x004fc40000000019 */
[----:B------:R-:W-:Y:S02]  /*0200*/  ISETP.GE.AND P0, PT, R0, 0x2, PT ;  /* 0x000000020000780c */ /* 0x000fe40003f06270 */
[--C-:B------:R-:W-:Y:S01]  /*0210*/  IADD3 R23, R27, -0x80, R4.reuse ;  /* 0xffffff801b177810 */ /* 0x100fe20007ffe004 */
[----:B------:R-:W-:Y:S01]  /*0220*/  IMAD R5, R5, 0x100, R4 ;  /* 0x0000010005057824 */ /* 0x000fe200078e0204 */
[----:B------:R-:W-:-:S03]  /*0230*/  ISETP.GT.AND P2, PT, R4, 0x7f, !P0 ;  /* 0x0000007f0400780c */ /* 0x000fc60004744270 */
[----:B------:R-:W-:Y:S01]  /*0240*/  IMAD.WIDE R22, R23, R32, c[0x0][0x160] ;  /* 0x0000580017167625 */ /* 0x000fe200078e0220 */
[----:B------:R-:W-:Y:S02]  /*0250*/  ISETP.LT.AND P3, PT, R4, 0x100, P2 ;  /* 0x000001000400780c */ /* 0x000fe40001761270 */
[----:B------:R-:W-:-:S05]  /*0260*/  IADD3 R30, R5, -0x80, RZ ;  /* 0xffffff80051e7810 */ /* 0x000fca0007ffe0ff */
[----:B------:R-:W-:Y:S01]  /*0270*/  IMAD.WIDE R30, R30, R31, c[0x0][0x170] ;  /* 0x00005c001e1e7625 */ /* 0x000fe200078e021f */
[----:B------:R-:W-:-:S05]  /*0280*/  ISETP.LT.AND P1, PT, R4, 0x100, !P0 ;  /* 0x000001000400780c */ /* 0x000fca0004721270 */
[----:B------:R0:W2:Y:S01]  /*0290*/  @P3 LDG.E.EL.128 R8, [R22.64] ;  /* 0x0000000416083981 */ /* 0x0000a2000c2e1d00 */
[----:B------:R-:W-:Y:S01]  /*02a0*/  IMAD.IADD R35, R4, 0x1, R27 ;  /* 0x0000000104237824 */ /* 0x000fe200078e021b */
[----:B------:R-:W-:Y:S02]  /*02b0*/  CS2R R16, SRZ ;  /* 0x0000000000107805 */ /* 0x000fe4000001ff00 */
[----:B------:R-:W3:Y:S01]  /*02c0*/  @P3 LDG.E.EL.128 R12, [R30.64] ;  /* 0x000000041e0c3981 */ /* 0x000ee2000c2e1d00 */
[----:B------:R-:W-:Y:S01]  /*02d0*/  CS2R R18, SRZ ;  /* 0x0000000000127805 */ /* 0x000fe2000001ff00 */
[----:B------:R-:W-:Y:S01]  /*02e0*/  CS2R R20, SRZ ;  /* 0x0000000000147805 */ /* 0x000fe2000001ff00 */
[----:B------:R-:W-:Y:S01]  /*02f0*/  IMAD.WIDE R34, R35, R32, c[0x0][0x160] ;  /* 0x0000580023227625 */ /* 0x000fe200078e0220 */
[----:B0-----:R-:W-:-:S03]  /*0300*/  CS2R R22, SRZ ;  /* 0x0000000000167805 */ /* 0x001fc6000001ff00 */
[----:B------:R-:W-:Y:S01]  /*0310*/  IMAD.WIDE R32, R5, R32, c[0x0][0x168] ;  /* 0x00005a0005207625 */ /* 0x000fe200078e0220 */
[----:B------:R0:W4:Y:S04]  /*0320*/  @P1 LDG.E.EL.128 R16, [R34.64] ;  /* 0x0000000422101981 */ /* 0x000128000c2e1d00 */
[----:B------:R4:W5:Y:S01]  /*0330*/  @P1 LDG.E.EL.128 R20, [R32.64] ;  /* 0x0000000420141981 */ /* 0x000962000c2e1d00 */
[----:B--2---:R-:W-:Y:S02]  /*0340*/  SEL R8, R8, RZ, P3 ;  /* 0x000000ff08087207 */ /* 0x004fe40001800000 */
[----:B------:R-:W-:Y:S02]  /*0350*/  SEL R9, R9, RZ, P3 ;  /* 0x000000ff09097207 */ /* 0x000fe40001800000 */
[----:B---3--:R-:W-:Y:S01]  /*0360*/  SEL R30, R12, RZ, P3 ;  /* 0x000000ff0c1e7207 */ /* 0x008fe20001800000 */
[----:B------:R-:W-:Y:S01]  /*0370*/  IMAD.U32 R12, R8, 0x10000, RZ ;  /* 0x00010000080c7824 */ /* 0x000fe200078e00ff */
[----:B------:R-:W-:Y:S01]  /*0380*/  SEL R13, R13, RZ, P3 ;  /* 0x000000ff0d0d7207 */ /* 0x000fe20001800000 */
[----:B------:R-:W-:Y:S01]  /*0390*/  IMAD.U32 R29, R9, 0x10000, RZ ;  /* 0x00010000091d7824 */ /* 0x000fe200078e00ff */
[----:B------:R-:W-:Y:S01]  /*03a0*/  SEL R14, R14, RZ, P3 ;  /* 0x000000ff0e0e7207 */ /* 0x000fe20001800000 */
[----:B------:R-:W-:Y:S01]  /*03b0*/  IMAD.U32 R31, R30, 0x10000, RZ ;  /* 0x000100001e1f7824 */ /* 0x000fe200078e00ff */
[----:B------:R-:W-:Y:S01]  /*03c0*/  LOP3.LUT R12, R12, 0x80000000, RZ, 0x3c, !PT ;  /* 0x800000000c0c7812 */ /* 0x000fe200078e3cff */
[----:B0-----:R-:W-:Y:S01]  /*03d0*/  IMAD.U32 R34, R13, 0x10000, RZ ;  /* 0x000100000d227824 */ /* 0x001fe200078e00ff */
[----:B------:R-:W-:-:S02]  /*03e0*/  LOP3.LUT R29, R29, 0x80000000, RZ, 0x3c, !PT ;  /* 0x800000001d1d7812 */ /* 0x000fc400078e3cff */
[----:B----4-:R-:W-:Y:S01]  /*03f0*/  SEL R33, R17, RZ, P1 ;  /* 0x000000ff11217207 */ /* 0x010fe20000800000 */
[----:B------:R-:W-:Y:S01]  /*0400*/  FFMA R12, R12, R31, RZ ;  /* 0x0000001f0c0c7223 */ /* 0x000fe200000000ff */
[----:B------:R-:W-:Y:S01]  /*0410*/  SEL R31, R16, RZ, P1 ;  /* 0x000000ff101f7207 */ /* 0x000fe20000800000 */
[----:B------:R-:W-:Y:S01]  /*0420*/  FFMA R29, R29, R34, RZ ;  /* 0x000000221d1d7223 */ /* 0x000fe200000000ff */
[----:B-----5:R-:W-:Y:S01]  /*0430*/  SEL R20, R20, RZ, P1 ;  /* 0x000000ff14147207 */ /* 0x020fe20000800000 */
[----:B------:R-:W-:Y:S01]  /*0440*/  IMAD.U32 R32, R33, 0x10000, RZ ;  /* 0x0001000021207824 */ /* 0x000fe200078e00ff */
[----:B------:R-:W-:Y:S01]  /*0450*/  FSEL R12, R12, RZ, P2 ;  /* 0x000000ff0c0c7208 */ /* 0x000fe20001000000 */
[----:B------:R-:W-:Y:S01]  /*0460*/  IMAD.U32 R37, R31, 0x10000, RZ ;  /* 0x000100001f257824 */ /* 0x000fe200078e00ff */
[----:B------:R-:W-:Y:S01]  /*0470*/  SEL R35, R21, RZ, P1 ;  /* 0x000000ff15237207 */ /* 0x000fe20000800000 */
[----:B------:R-:W-:Y:S01]  /*0480*/  IMAD.U32 R16, R20, 0x10000, RZ ;  /* 0x0001000014107824 */ /* 0x000fe200078e00ff */
[----:B------:R-:W-:-:S02]  /*0490*/  FSEL R17, R29, RZ, P2 ;  /* 0x000000ff1d117208 */ /* 0x000fc40001000000 */
[----:B------:R-:W-:Y:S01]  /*04a0*/  PRMT R8, R8, 0x7632, R8 ;  /* 0x0000763208087816 */ /* 0x000fe20000000008 */
[----:B------:R-:W-:Y:S01]  /*04b0*/  FFMA R16, R37, R16, R12 ;  /* 0x0000001025107223 */ /* 0x000fe2000000000c */
[----:B------:R-:W-:Y:S01]  /*04c0*/  SEL R12, R10, RZ, P3 ;  /* 0x000000ff0a0c7207 */ /* 0x000fe20001800000 */
[----:B------:R-:W-:Y:S01]  /*04d0*/  IMAD.U32 R21, R35, 0x10000, RZ ;  /* 0x0001000023157824 */ /* 0x000fe200078e00ff */
[----:B------:R-:W-:Y:S01]  /*04e0*/  SEL R29, R22, RZ, P1 ;  /* 0x000000ff161d7207 */ /* 0x000fe20000800000 */
[----:B------:R-:W-:Y:S01]  /*04f0*/  IMAD.U32 R8, R8, 0x10000, RZ ;  /* 0x0001000008087824 */ /* 0x000fe200078e00ff */
[----:B------:R-:W-:Y:S01]  /*0500*/  PRMT R30, R30, 0x7632, R30 ;  /* 0x000076321e1e7816 */ /* 0x000fe2000000001e */
[----:B------:R-:W-:Y:S01]  /*0510*/  IMAD.U32 R10, R12, 0x10000, RZ ;  /* 0x000100000c0a7824 */ /* 0x000fe200078e00ff */
[----:B------:R-:W-:Y:S01]  /*0520*/  FFMA R17, R32, R21, R17 ;  /* 0x0000001520117223 */ /* 0x000fe20000000011 */
[----:B------:R-:W-:Y:S01]  /*0530*/  IMAD.U32 R21, R14, 0x10000, RZ ;  /* 0x000100000e157824 */ /* 0x000fe200078e00ff */
[----:B------:R-:W-:-:S02]  /*0540*/  SEL R32, R11, RZ, P3 ;  /* 0x000000ff0b207207 */ /* 0x000fc40001800000 */
[----:B------:R-:W-:Y:S02]  /*0550*/  LOP3.LUT R10, R10, 0x80000000, RZ, 0x3c, !PT ;  /* 0x800000000a0a7812 */ /* 0x000fe400078e3cff */
[----:B------:R-:W-:Y:S01]  /*0560*/  LOP3.LUT R8, R8, 0x80000000, RZ, 0x3c, !PT ;  /* 0x8000000008087812 */ /* 0x000fe200078e3cff */
[----:B------:R-:W-:Y:S01]  /*0570*/  IMAD.U32 R11, R32, 0x10000, RZ ;  /* 0x00010000200b7824 */ /* 0x000fe200078e00ff */
[----:B------:R-:W-:Y:S01]  /*0580*/  PRMT R9, R9, 0x7632, R9 ;  /* 0x0000763209097816 */ /* 0x000fe20000000009 */
[----:B------:R-:W-:Y:S01]  /*0590*/  FFMA R10, R10, R21, RZ ;  /* 0x000000150a0a7223 */ /* 0x000fe200000000ff */
[----:B------:R-:W-:Y:S01]  /*05a0*/  SEL R21, R18, RZ, P1 ;  /* 0x000000ff12157207 */ /* 0x000fe20000800000 */
[----:B------:R-:W-:Y:S01]  /*05b0*/  IMAD.U32 R18, R29, 0x10000, RZ ;  /* 0x000100001d127824 */ /* 0x000fe200078e00ff */
[----:B------:R-:W-:Y:S02]  /*05c0*/  SEL R15, R15, RZ, P3 ;  /* 0x000000ff0f0f7207 */ /* 0x000fe40001800000 */
[----:B------:R-:W-:Y:S01]  /*05d0*/  FSEL R10, R10, RZ, P2 ;  /* 0x000000ff0a0a7208 */ /* 0x000fe20001000000 */
[----:B------:R-:W-:Y:S01]  /*05e0*/  IMAD.U32 R37, R21, 0x10000, RZ ;  /* 0x0001000015257824 */ /* 0x000fe200078e00ff */
[----:B------:R-:W-:Y:S01]  /*05f0*/  PRMT R13, R13, 0x7632, R13 ;  /* 0x000076320d0d7816 */ /* 0x000fe2000000000d */
[----:B------:R-:W-:Y:S01]  /*0600*/  IMAD.U32 R22, R15, 0x10000, RZ ;  /* 0x000100000f167824 */ /* 0x000fe200078e00ff */
[----:B------:R-:W-:Y:S01]  /*0610*/  PRMT R20, R20, 0x7632, R20 ;  /* 0x0000763214147816 */ /* 0x000fe20000000014 */
[----:B------:R-:W-:Y:S01]  /*0620*/  FFMA R18, R37, R18, R10 ;  /* 0x0000001225127223 */ /* 0x000fe2000000000a */
[----:B------:R-:W-:Y:S01]  /*0630*/  IMAD.U32 R37, R30, 0x10000, RZ ;  /* 0x000100001e257824 */ /* 0x000fe200078e00ff */
[----:B------:R-:W-:Y:S01]  /*0640*/  SEL R30, R19, RZ, P1 ;  /* 0x000000ff131e7207 */ /* 0x000fe20000800000 */
[----:B------:R-:W-:Y:S01]  /*0650*/  IMAD.U32 R13, R13, 0x10000, RZ ;  /* 0x000100000d0d7824 */ /* 0x000fe200078e00ff */
[----:B------:R-:W-:Y:S01]  /*0660*/  SEL R34, R23, RZ, P1 ;  /* 0x000000ff17227207 */ /* 0x000fe20000800000 */
[----:B------:R-:W-:Y:S01]  /*0670*/  FFMA R10, R8, R37, RZ ;  /* 0x00000025080a7223 */ /* 0x000fe200000000ff */
[----:B------:R-:W-:Y:S01]  /*0680*/  IMAD.U32 R8, R9, 0x10000, RZ ;  /* 0x0001000009087824 */ /* 0x000fe200078e00ff */
[----:B------:R-:W-:Y:S01]  /*0690*/  LOP3.LUT R9, R11, 0x80000000, RZ, 0x3c, !PT ;  /* 0x800000000b097812 */ /* 0x000fe200078e3cff */
[----:B------:R-:W-:Y:S01]  /*06a0*/  IMAD.U32 R11, R20, 0x10000, RZ ;  /* 0x00010000140b7824 */ /* 0x000fe200078e00ff */
[----:B------:R-:W-:Y:S01]  /*06b0*/  PRMT R12, R12, 0x7632, R12 ;  /* 0x000076320c0c7816 */ /* 0x000fe2000000000c */
[----:B------:R-:W-:Y:S01]  /*06c0*/  IMAD.U32 R19, R30, 0x10000, RZ ;  /* 0x000100001e137824 */ /* 0x000fe200078e00ff */
[----:B------:R-:W-:Y:S01]  /*06d0*/  LOP3.LUT R8, R8, 0x80000000, RZ, 0x3c, !PT ;  /* 0x8000000008087812 */ /* 0x000fe200078e3cff */
[----:B------:R-:W-:Y:S01]  /*06e0*/  FFMA R9, R9, R22, RZ ;  /* 0x0000001609097223 */ /* 0x000fe200000000ff */
[----:B------:R-:W-:Y:S01]  /*06f0*/  PRMT R32, R32, 0x7632, R32 ;  /* 0x0000763220207816 */ /* 0x000fe20000000020 */
[----:B------:R-:W-:Y:S01]  /*0700*/  IMAD.U32 R12, R12, 0x10000, RZ ;  /* 0x000100000c0c7824 */ /* 0x000fe200078e00ff */
[----:B------:R-:W-:Y:S01]  /*0710*/  PRMT R14, R14, 0x7632, R14 ;  /* 0x000076320e0e7816 */ /* 0x000fe2000000000e */
[----:B------:R-:W-:Y:S01]  /*0720*/  FFMA R8, R8, R13, RZ ;  /* 0x0000000d08087223 */ /* 0x000fe200000000ff */
[----:B------:R-:W-:Y:S01]  /*0730*/  FSEL R20, R9, RZ, P2 ;  /* 0x000000ff09147208 */ /* 0x000fe20001000000 */
[----:B------:R-:W-:Y:S01]  /*0740*/  IMAD.U32 R13, R34, 0x10000, RZ ;  /* 0x00010000220d7824 */ /* 0x000fe200078e00ff */
[----:B------:R-:W-:Y:S01]  /*0750*/  PRMT R23, R31, 0x7632, R23 ;  /* 0x000076321f177816 */ /* 0x000fe20000000017 */
[----:B------:R-:W-:Y:S01]  /*0760*/  IMAD.U32 R31, R14, 0x10000, RZ ;  /* 0x000100000e1f7824 */ /* 0x000fe200078e00ff */
[----:B------:R-:W-:Y:S01]  /*0770*/  PRMT R22, R33, 0x7632, R22 ;  /* 0x0000763221167816 */ /* 0x000fe20000000016 */
[----:B------:R-:W-:Y:S01]  /*0780*/  FFMA R19, R19, R13, R20 ;  /* 0x0000000d13137223 */ /* 0x000fe20000000014 */
[----:B------:R-:W-:Y:S01]  /*0790*/  IMAD.U32 R13, R32, 0x10000, RZ ;  /* 0x00010000200d7824 */ /* 0x000fe200078e00ff */
[----:B------:R-:W-:Y:S01]  /*07a0*/  PRMT R35, R35, 0x7632, R35 ;  /* 0x0000763223237816 */ /* 0x000fe20000000023 */
[----:B------:R-:W-:Y:S01]  /*07b0*/  IMAD.U32 R23, R23, 0x10000, RZ ;  /* 0x0001000017177824 */ /* 0x000fe200078e00ff */
[----:B------:R-:W-:Y:S01]  /*07c0*/  PRMT R15, R15, 0x7632, R15 ;  /* 0x000076320f0f7816 */ /* 0x000fe2000000000f */
[----:B------:R-:W-:Y:S01]  /*07d0*/  IMAD.U32 R22, R22, 0x10000, RZ ;  /* 0x0001000016167824 */ /* 0x000fe200078e00ff */
[----:B------:R-:W-:Y:S01]  /*07e0*/  ISETP.LT.AND P1, PT, R4, 0x80, !P0 ;  /* 0x000000800400780c */ /* 0x000fe20004721270 */
[----:B------:R-:W-:Y:S01]  /*07f0*/  IMAD.U32 R35, R35, 0x10000, RZ ;  /* 0x0001000023237824 */ /* 0x000fe200078e00ff */
[----:B------:R-:W-:Y:S01]  /*0800*/  FSEL R10, R10, RZ, P2 ;  /* 0x000000ff0a0a7208 */ /* 0x000fe20001000000 */
[----:B------:R-:W-:Y:S01]  /*0810*/  IMAD.U32 R14, R15, 0x10000, RZ ;  /* 0x000100000f0e7824 */ /* 0x000fe200078e00ff */
[----:B------:R-:W-:Y:S01]  /*0820*/  FSEL R9, R8, RZ, P2 ;  /* 0x000000ff08097208 */ /* 0x000fe20001000000 */
[----:B------:R-:W-:Y:S01]  /*0830*/  IMAD.MOV.U32 R20, RZ, RZ, 0x2 ;  /* 0x00000002ff147424 */ /* 0x000fe200078e00ff */
[----:B------:R-:W-:Y:S01]  /*0840*/  LOP3.LUT R12, R12, 0x80000000, RZ, 0x3c, !PT ;  /* 0x800000000c0c7812 */ /* 0x000fe200078e3cff */
[----:B------:R-:W-:Y:S01]  /*0850*/  FFMA R23, R23, R11, R10 ;  /* 0x0000000b17177223 */ /* 0x000fe2000000000a */
[----:B------:R-:W-:Y:S01]  /*0860*/  LOP3.LUT R13, R13, 0x80000000, RZ, 0x3c, !PT ;  /* 0x800000000d0d7812 */ /* 0x000fe200078e3cff */
[----:B------:R-:W-:Y:S01]  /*0870*/  FFMA R22, R22, R35, R9 ;  /* 0x0000002316167223 */ /* 0x000fe20000000009 */
[----:B------:R-:W-:Y:S01]  /*0880*/  IADD3 R37, R27, 0x80, R4 ;  /* 0x000000801b257810 */ /* 0x000fe20007ffe004 */
[----:B------:R-:W-:Y:S01]  /*0890*/  FFMA R31, R12, R31, RZ ;  /* 0x0000001f0c1f7223 */ /* 0x000fe200000000ff */
[----:B------:R-:W-:Y:S01]  /*08a0*/  IADD3 R33, R5, 0x80, RZ ;  /* 0x0000008005217810 */ /* 0x000fe20007ffe0ff */
[----:B------:R-:W-:Y:S01]  /*08b0*/  FFMA R27, R13, R14, RZ ;  /* 0x0000000e0d1b7223 */ /* 0x000fe200000000ff */
[----:B------:R-:W-:Y:S01]  /*08c0*/  CS2R R8, SRZ ;  /* 0x0000000000087805 */ /* 0x000fe2000001ff00 */
[----:B------:R-:W-:Y:S01]  /*08d0*/  CS2R R10, SRZ ;  /* 0x00000000000a7805 */ /* 0x000fe2000001ff00 */
[----:B------:R-:W-:Y:S01]  /*08e0*/  CS2R R12, SRZ ;  /* 0x00000000000c7805 */ /* 0x000fe2000001ff00 */
[----:B------:R-:W-:Y:S01]  /*08f0*/  CS2R R14, SRZ ;  /* 0x00000000000e7805 */ /* 0x000fe2000001ff00 */
[----:B------:R-:W-:-:S04]  /*0900*/  IMAD.WIDE R36, R37, R20, c[0x0][0x160] ;  /* 0x0000580025247625 */ /* 0x000fc800078e0214 */
[----:B------:R-:W-:Y:S01]  /*0910*/  IMAD.WIDE R32, R33, R20, c[0x0][0x170] ;  /* 0x00005c0021207625 */ /* 0x000fe200078e0214 */
[----:B------:R0:W2:Y:S04]  /*0920*/  @P1 LDG.E.EL.128 R8, [R36.64] ;  /* 0x0000000424081981 */ /* 0x0000a8000c2e1d00 */
[----:B------:R-:W3:Y:S01]  /*0930*/  @P1 LDG.E.EL.128 R12, [R32.64] ;  /* 0x00000004200c1981 */ /* 0x000ee2000c2e1d00 */
[----:B------:R-:W-:Y:S02]  /*0940*/  PRMT R30, R30, 0x7632, R30 ;  /* 0x000076321e1e7816 */ /* 0x000fe4000000001e */
[----:B------:R-:W-:Y:S02]  /*0950*/  PRMT R34, R34, 0x7632, R34 ;  /* 0x0000763222227816 */ /* 0x000fe40000000022 */
[----:B------:R-:W-:Y:S01]  /*0960*/  PRMT R29, R29, 0x7632, R29 ;  /* 0x000076321d1d7816 */ /* 0x000fe2000000001d */
[----:B------:R-:W-:Y:S01]  /*0970*/  IMAD.U32 R30, R30, 0x10000, RZ ;  /* 0x000100001e1e7824 */ /* 0x000fe200078e00ff */
[----:B------:R-:W-:Y:S01]  /*0980*/  FSEL R27, R27, RZ, P2 ;  /* 0x000000ff1b1b7208 */ /* 0x000fe20001000000 */
[----:B------:R-:W-:Y:S01]  /*0990*/  IMAD.U32 R34, R34, 0x10000, RZ ;  /* 0x0001000022227824 */ /* 0x000fe200078e00ff */
[----:B------:R-:W-:Y:S01]  /*09a0*/  PRMT R21, R21, 0x7632, R21 ;  /* 0x0000763215157816 */ /* 0x000fe20000000015 */
[----:B0-----:R-:W-:-:S02]  /*09b0*/  IMAD.U32 R36, R29, 0x10000, RZ ;  /* 0x000100001d247824 */ /* 0x001fc400078e00ff */
[----:B------:R-:W-:Y:S02]  /*09c0*/  FFMA R27, R30, R34, R27 ;  /* 0x000000221e1b7223 */ /* 0x000fe4000000001b */
[----:B------:R-:W-:Y:S01]  /*09d0*/  IMAD.U32 R35, R21, 0x10000, RZ ;  /* 0x0001000015237824 */ /* 0x000fe200078e00ff */
[----:B------:R-:W-:-:S05]  /*09e0*/  FSEL R21, R31, RZ, P2 ;  /* 0x000000ff1f157208 */ /* 0x000fca0001000000 */
[----:B------:R-:W-:Y:S01]  /*09f0*/  FFMA R21, R35, R36, R21 ;  /* 0x0000002423157223 */ /* 0x000fe20000000015 */
[----:B------:R-:W-:-:S04]  /*0a00*/  SHF.R.S32.HI R35, RZ, 0x1f, R28 ;  /* 0x0000001fff237819 */ /* 0x000fc8000001141c */
[----:B------:R-:W-:Y:S02]  /*0a10*/  LEA.HI R35, R35, R28, RZ, 0xb ;  /* 0x0000001c23237211 */ /* 0x000fe400078f58ff */
        /* <DEDUP_REMOVED lines=8> */
[----:B------:R-:W-:-:S02]  /*0aa0*/  SEL R10, R10, RZ, P1 ;  /* 0x000000ff0a0a7207 */ /* 0x000fc40000800000 */
[----:B------:R-:W-:Y:S01]  /*0ab0*/  SEL R14, R14, RZ, P1 ;  /* 0x000000ff0e0e7207 */ /* 0x000fe20000800000 */
[----:B------:R-:W-:Y:S01]  /*0ac0*/  FMUL R29, R30, R29 ;  /* 0x0000001d1e1d7220 */ /* 0x000fe20000400000 */
[----:B------:R-:W-:Y:S01]  /*0ad0*/  SEL R30, R11, RZ, P1 ;  /* 0x000000ff0b1e7207 */ /* 0x000fe20000800000 */
[----:B------:R-:W-:Y:S01]  /*0ae0*/  IMAD.U32 R31, R13, 0x10000, RZ ;  /* 0x000100000d1f7824 */ /* 0x000fe200078e00ff */
[----:B------:R-:W-:Y:S01]  /*0af0*/  SHF.R.S32.HI R11, RZ, 0x1d, R24 ;  /* 0x0000001dff0b7819 */ /* 0x000fe20000011418 */
[----:B------:R-:W-:Y:S01]  /*0b00*/  IMAD.U32 R24, R32, 0x10000, RZ ;  /* 0x0001000020187824 */ /* 0x000fe200078e00ff */
[----:B------:R-:W-:Y:S01]  /*0b10*/  PRMT R8, R8, 0x7632, R8 ;  /* 0x0000763208087816 */ /* 0x000fe20000000008 */
[----:B------:R-:W-:Y:S01]  /*0b20*/  IMAD.U32 R15, R30, 0x10000, RZ ;  /* 0x000100001e0f7824 */ /* 0x000fe200078e00ff */
[----:B------:R-:W-:Y:S01]  /*0b30*/  SGXT R11, R11, 0x1 ;  /* 0x000000010b0b781a */ /* 0x000fe20000000200 */
[----:B------:R-:W-:Y:S01]  /*0b40*/  FMUL R31, R34, R31 ;  /* 0x0000001f221f7220 */ /* 0x000fe20000400000 */
[----:B------:R-:W-:Y:S01]  /*0b50*/  IMAD.U32 R34, R10, 0x10000, RZ ;  /* 0x000100000a227824 */ /* 0x000fe200078e00ff */
[----:B------:R-:W-:Y:S01]  /*0b60*/  FMUL R24, R15, R24 ;  /* 0x000000180f187220 */ /* 0x000fe20000400000 */
[-C--:B------:R-:W-:Y:S01]  /*0b70*/  LEA.HI R15, R11, R28.reuse, RZ, 0xd ;  /* 0x0000001c0b0f7211 */ /* 0x080fe200078f68ff */
[----:B------:R-:W-:Y:S01]  /*0b80*/  IMAD.U32 R33, R14, 0x10000, RZ ;  /* 0x000100000e217824 */ /* 0x000fe200078e00ff */
[----:B------:R-:W-:Y:S01]  /*0b90*/  SHF.R.S32.HI R11, RZ, 0x1f, R28 ;  /* 0x0000001fff0b7819 */ /* 0x000fe2000001141c */
[----:B------:R-:W-:Y:S01]  /*0ba0*/  IMAD.U32 R8, R8, 0x10000, RZ ;  /* 0x0001000008087824 */ /* 0x000fe200078e00ff */
[----:B------:R-:W-:Y:S01]  /*0bb0*/  PRMT R14, R14, 0x7632, R14 ;  /* 0x000076320e0e7816 */ /* 0x000fe2000000000e */
[----:B------:R-:W-:Y:S01]  /*0bc0*/  IMAD.SHL.U32 R15, R15, 0x40, RZ ;  /* 0x000000400f0f7824 */ /* 0x000fe200078e00ff */
[----:B------:R-:W-:Y:S01]  /*0bd0*/  LEA.HI R11, R11, R28, RZ, 0xb ;  /* 0x0000001c0b0b7211 */ /* 0x000fe200078f58ff */
[----:B------:R-:W-:Y:S01]  /*0be0*/  FMUL R33, R34, R33 ;  /* 0x0000002122217220 */ /* 0x000fe20000400000 */
[----:B------:R-:W-:Y:S01]  /*0bf0*/  LOP3.LUT R34, R26, 0x7f, RZ, 0xc0, !PT ;  /* 0x0000007f1a227812 */ /* 0x000fe200078ec0ff */
[----:B------:R-:W-:Y:S01]  /*0c00*/  IMAD.U32 R14, R14, 0x10000, RZ ;  /* 0x000100000e0e7824 */ /* 0x000fe200078e00ff */
[----:B------:R-:W-:-:S02]  /*0c10*/  LOP3.LUT R11, R11, 0xfffff800, RZ, 0xc0, !PT ;  /* 0xfffff8000b0b7812 */ /* 0x000fc400078ec0ff */
[----:B------:R-:W-:Y:S02]  /*0c20*/  LOP3.LUT R15, R15, 0xfff80000, RZ, 0xc0, !PT ;  /* 0xfff800000f0f7812 */ /* 0x000fe400078ec0ff */
[----:B------:R-:W-:Y:S02]  /*0c30*/  PRMT R25, R34, 0x6540, R25 ;  /* 0x0000654022197816 */ /* 0x000fe40000000019 */
[----:B------:R-:W-:Y:S02]  /*0c40*/  IADD3 R28, R15, R28, -R11 ;  /* 0x0000001c0f1c7210 */ /* 0x000fe40007ffe80b */
[----:B------:R-:W-:Y:S02]  /*0c50*/  SHF.R.S32.HI R11, RZ, 0xb, R35 ;  /* 0x0000000bff0b7819 */ /* 0x000fe40000011423 */
[----:B------:R-:W-:Y:S01]  /*0c60*/  PRMT R12, R12, 0x7632, R12 ;  /* 0x000076320c0c7816 */ /* 0x000fe2000000000c */
[----:B------:R-:W-:Y:S01]  /*0c70*/  IMAD R36, R25, 0x800, R28 ;  /* 0x0000080019247824 */ /* 0x000fe200078e021c */
[----:B------:R-:W-:-:S02]  /*0c80*/  LOP3.LUT R11, R11, 0x80000003, RZ, 0xc0, !PT ;  /* 0x800000030b0b7812 */ /* 0x000fc400078ec0ff */
[----:B------:R-:W-:Y:S02]  /*0c90*/  PRMT R13, R13, 0x7632, R13 ;  /* 0x000076320d0d7816 */ /* 0x000fe4000000000d */
[----:B------:R-:W-:Y:S02]  /*0ca0*/  ISETP.NE.AND P4, PT, R11, 0x2, PT ;  /* 0x000000020b00780c */ /* 0x000fe40003f85270 */
[----:B------:R-:W-:Y:S01]  /*0cb0*/  LOP3.LUT R11, R25, 0x80, RZ, 0xfc, !PT ;  /* 0x00000080190b7812 */ /* 0x000fe200078efcff */
[----:B------:R-:W-:Y:S01]  /*0cc0*/  IMAD.U32 R15, R13, 0x10000, RZ ;  /* 0x000100000d0f7824 */ /* 0x000fe200078e00ff */
[----:B------:R-:W-:Y:S02]  /*0cd0*/  ISETP.LT.AND P2, PT, R25, 0x100, !P4 ;  /* 0x000001001900780c */ /* 0x000fe40006741270 */
[----:B------:R-:W-:Y:S01]  /*0ce0*/  PRMT R25, R10, 0x7632, R25 ;  /* 0x000076320a197816 */ /* 0x000fe20000000019 */
[----:B------:R-:W-:Y:S01]  /*0cf0*/  IMAD R13, R11, 0x800, R28 ;  /* 0x000008000b0d7824 */ /* 0x000fe200078e021c */
[----:B------:R-:W-:Y:S01]  /*0d00*/  PRMT R26, R9, 0x7632, R26 ;  /* 0x00007632091a7816 */ /* 0x000fe2000000001a */
[----:B------:R-:W-:Y:S01]  /*0d10*/  IMAD.U32 R9, R12, 0x10000, RZ ;  /* 0x000100000c097824 */ /* 0x000fe200078e00ff */
[----:B------:R-:W-:Y:S01]  /*0d20*/  ISETP.LT.AND P3, PT, R11, 0x100, !P4 ;  /* 0x000001000b00780c */ /* 0x000fe20006761270 */
[----:B------:R-:W-:Y:S01]  /*0d30*/  IMAD.U32 R25, R25, 0x10000, RZ ;  /* 0x0001000019197824 */ /* 0x000fe200078e00ff */
[----:B------:R-:W-:Y:S01]  /*0d40*/  CS2R R10, SRZ ;  /* 0x00000000000a7805 */ /* 0x000fe2000001ff00 */
[----:B------:R-:W-:Y:S01]  /*0d50*/  FMUL R28, R8, R9 ;  /* 0x00000009081c7220 */ /* 0x000fe20000400000 */
[----:B------:R-:W-:Y:S01]  /*0d60*/  IMAD.U32 R26, R26, 0x10000, RZ ;  /* 0x000100001a1a7824 */ /* 0x000fe200078e00ff */
[----:B------:R-:W-:Y:S01]  /*0d70*/  FMUL R25, R25, R14 ;  /* 0x0000000e19197220 */ /* 0x000fe20000400000 */
[----:B------:R-:W-:Y:S01]  /*0d80*/  IMAD.MOV.U32 R14, RZ, RZ, 0x4 ;  /* 0x00000004ff0e7424 */ /* 0x000fe200078e00ff */
[----:B------:R-:W-:Y:S01]  /*0d90*/  CS2R R8, SRZ ;  /* 0x0000000000087805 */ /* 0x000fe2000001ff00 */
[----:B------:R-:W-:-:S02]  /*0da0*/  FMUL R26, R26, R15 ;  /* 0x0000000f1a1a7220 */ /* 0x000fc40000400000 */
[----:B------:R-:W-:-:S05]  /*0db0*/  IMAD.WIDE R36, R36, R14, c[0x0][0x178] ;  /* 0x00005e0024247625 */ /* 0x000fca00078e020e */
[----:B------:R-:W2:Y:S02]  /*0dc0*/  @P2 LDG.E.EL.128 R8, [R36.64] ;  /* 0x0000000424082981 */ /* 0x000ea4000c2e1d00 */
[----:B--2---:R-:W-:Y:S02]  /*0dd0*/  SEL R8, R8, RZ, P2 ;  /* 0x000000ff08087207 */ /* 0x004fe40001000000 */
[----:B------:R-:W-:Y:S02]  /*0de0*/  SEL R9, R9, RZ, P2 ;  /* 0x000000ff09097207 */ /* 0x000fe40001000000 */
[----:B------:R-:W-:Y:S02]  /*0df0*/  FSEL R35, R8, RZ, !P4 ;  /* 0x000000ff08237208 */ /* 0x000fe40006000000 */
[----:B------:R-:W-:Y:S01]  /*0e00*/  FSEL R37, R9, RZ, !P4 ;  /* 0x000000ff09257208 */ /* 0x000fe20006000000 */
[----:B------:R-:W-:Y:S02]  /*0e10*/  IMAD.WIDE R8, R13, R14, c[0x0][0x178] ;  /* 0x00005e000d087625 */ /* 0x000fe400078e020e */
[----:B------:R-:W-:Y:S01]  /*0e20*/  CS2R R12, SRZ ;  /* 0x00000000000c7805 */ /* 0x000fe2000001ff00 */
[----:B------:R-:W-:Y:S01]  /*0e30*/  CS2R R14, SRZ ;  /* 0x00000000000e7805 */ /* 0x000fe2000001ff00 */
[----:B------:R-:W-:Y:S01]  /*0e40*/  SEL R36, R11, RZ, P2 ;  /* 0x000000ff0b247207 */ /* 0x000fe20001000000 */
[----:B------:R0:W-:Y:S04]  /*0e50*/  STS [R34.X4], R35 ;  /* 0x0000002322007388 */ /* 0x0001e80000004800 */
[----:B------:R1:W2:Y:S01]  /*0e60*/  @P3 LDG.E.EL.128 R12, [R8.64] ;  /* 0x00000004080c3981 */ /* 0x0002a2000c2e1d00 */
[----:B------:R-:W-:-:S02]  /*0e70*/  SEL R10, R10, RZ, P2 ;  /* 0x000000ff0a0a7207 */ /* 0x000fc40001000000 */
[----:B------:R-:W-:Y:S01]  /*0e80*/  ISETP.GT.AND P2, PT, R0, 0x2, PT ;  /* 0x000000020000780c */ /* 0x000fe20003f44270 */
[----:B------:R-:W-:Y:S01]  /*0e90*/  IMAD.IADD R5, R6, 0x1, R5 ;  /* 0x0000000106057824 */ /* 0x000fe200078e0205 */
[----:B------:R3:W-:Y:S01]  /*0ea0*/  STS [R34.X4+0x404], R37 ;  /* 0x0004042522007388 */ /* 0x0007e20000004800 */
[----:B0-----:R-:W-:Y:S02]  /*0eb0*/  FSEL R35, R36, RZ, !P4 ;  /* 0x000000ff24237208 */ /* 0x001fe40006000000 */
[----:B------:R-:W-:-:S03]  /*0ec0*/  FSEL R11, R10, RZ, !P4 ;  /* 0x000000ff0a0b7208 */ /* 0x000fc60006000000 */
[----:B------:R0:W-:Y:S01]  /*0ed0*/  STS [R34.X4+0xc0c], R35 ;  /* 0x000c0c2322007388 */ /* 0x0001e20000004800 */
[----:B-1----:R-:W-:-:S03]  /*0ee0*/  CS2R R8, SRZ ;  /* 0x0000000000087805 */ /* 0x002fc6000001ff00 */
[----:B------:R1:W-:Y:S01]  /*0ef0*/  STS [R34.X4+0x808], R11 ;  /* 0x0008080b22007388 */ /* 0x0003e20000004800 */
[C---:B---3--:R-:W-:Y:S01]  /*0f00*/  IMAD.WIDE R36, R5.reuse, R20, c[0x0][0x180] ;  /* 0x0000600005247625 */ /* 0x048fe200078e0214 */
[----:B0-----:R-:W-:Y:S01]  /*0f10*/  IADD3 R35, R5, 0x80000, RZ ;  /* 0x0008000005237810 */ /* 0x001fe20007ffe0ff */
[----:B-1----:R-:W-:Y:S01]  /*0f20*/  CS2R R10, SRZ ;  /* 0x00000000000a7805 */ /* 0x002fe2000001ff00 */
[----:B--2---:R-:W-:Y:S02]  /*0f30*/  SEL R12, R12, RZ, P3 ;  /* 0x000000ff0c0c7207 */ /* 0x004fe40001800000 */
[----:B------:R-:W-:Y:S02]  /*0f40*/  SEL R13, R13, RZ, P3 ;  /* 0x000000ff0d0d7207 */ /* 0x000fe40001800000 */
[----:B------:R-:W-:Y:S02]  /*0f50*/  SEL R14, R14, RZ, P3 ;  /* 0x000000ff0e0e7207 */ /* 0x000fe40001800000 */
[----:B------:R-:W-:-:S02]  /*0f60*/  SEL R15, R15, RZ, P3 ;  /* 0x000000ff0f0f7207 */ /* 0x000fc40001800000 */
[----:B------:R-:W-:Y:S02]  /*0f70*/  ISETP.LT.AND P3, PT, R4, 0x100, P2 ;  /* 0x000001000400780c */ /* 0x000fe40001761270 */
[----:B------:R-:W-:Y:S02]  /*0f80*/  FSEL R12, R12, RZ, !P4 ;  /* 0x000000ff0c0c7208 */ /* 0x000fe40006000000 */
[----:B------:R-:W-:Y:S02]  /*0f90*/  FSEL R13, R13, RZ, !P4 ;  /* 0x000000ff0d0d7208 */ /* 0x000fe40006000000 */
[----:B------:R-:W-:Y:S02]  /*0fa0*/  FSEL R14, R14, RZ, !P4 ;  /* 0x000000ff0e0e7208 */ /* 0x000fe40006000000 */
[----:B------:R-:W-:Y:S01]  /*0fb0*/  FSEL R15, R15, RZ, !P4 ;  /* 0x000000ff0f0f7208 */ /* 0x000fe20006000000 */
[----:B------:R-:W-:Y:S04]  /*0fc0*/  STS [R34.X4+0x200], R12 ;  /* 0x0002000c22007388 */ /* 0x000fe80000004800 */
[----:B------:R0:W-:Y:S04]  /*0fd0*/  STS [R34.X4+0x604], R13 ;  /* 0x0006040d22007388 */ /* 0x0001e80000004800 */
[----:B------:R-:W-:Y:S04]  /*0fe0*/  STS [R34.X4+0xa08], R14 ;  /* 0x000a080e22007388 */ /* 0x000fe80000004800 */
[----:B------:R-:W-:Y:S01]  /*0ff0*/  STS [R34.X4+0xe0c], R15 ;  /* 0x000e0c0f22007388 */ /* 0x000fe20000004800 */
[----:B0-----:R-:W-:-:S03]  /*1000*/  CS2R R12, SRZ ;  /* 0x00000000000c7805 */ /* 0x001fc6000001ff00 */
[----:B------:R-:W-:Y:S06]  /*1010*/  BAR.SYNC 0x0 ;  /* 0x0000000000007b1d */ /* 0x000fec0000000000 */
[----:B------:R-:W-:Y:S01]  /*1020*/  CS2R R14, SRZ ;  /* 0x00000000000e7805 */ /* 0x000fe2000001ff00 */
[----:B------:R-:W-:Y:S01]  /*1030*/  IMAD.WIDE R34, R35, R20, c[0x0][0x180] ;  /* 0x0000600023227625 */ /* 0x000fe200078e0214 */
[----:B------:R-:W2:Y:S04]  /*1040*/  @P3 LDG.E.EL.128 R8, [R36.64] ;  /* 0x0000000424083981 */ /* 0x000ea8000c2e1d00 */
[----:B------:R-:W3:Y:S01]  /*1050*/  @P3 LDG.E.EL.128 R12, [R34.64] ;  /* 0x00000004220c3981 */ /* 0x000ee2000c2e1d00 */
[----:B------:R-:W-:-:S02]  /*1060*/  PRMT R30, R30, 0x7632, R30 ;  /* 0x000076321e1e7816 */ /* 0x000fc4000000001e */
[----:B------:R-:W-:Y:S01]  /*1070*/  PRMT R32, R32, 0x7632, R32 ;  /* 0x0000763220207816 */ /* 0x000fe20000000020 */
[----:B------:R-:W-:Y:S01]  /*1080*/  IMAD R3, R3, 0x100, R4 ;  /* 0x0000010003037824 */ /* 0x000fe200078e0204 */
[----:B------:R-:W-:Y:S01]  /*1090*/  FSEL R29, R29, RZ, P1 ;  /* 0x000000ff1d1d7208 */ /* 0x000fe20000800000 */
[----:B------:R-:W-:Y:S01]  /*10a0*/  IMAD.U32 R5, R30, 0x10000, RZ ;  /* 0x000100001e057824 */ /* 0x000fe200078e00ff */
[----:B------:R-:W-:Y:S01]  /*10b0*/  FSEL R28, R28, RZ, P1 ;  /* 0x000000ff1c1c7208 */ /* 0x000fe20000800000 */
[----:B------:R-:W-:Y:S01]  /*10c0*/  IMAD.U32 R32, R32, 0x10000, RZ ;  /* 0x0001000020207824 */ /* 0x000fe200078e00ff */
[----:B------:R-:W-:Y:S01]  /*10d0*/  ISETP.GE.AND P5, PT, R4, 0x100, PT ;  /* 0x000001000400780c */ /* 0x000fe20003fa6270 */
[----:B------:R-:W-:Y:S01]  /*10e0*/  IMAD R2, R7, 0x101, R2 ;  /* 0x0000010107027824 */ /* 0x000fe200078e0202 */
[----:B------:R-:W-:Y:S01]  /*10f0*/  FSEL R4, R31, RZ, P1 ;  /* 0x000000ff1f047208 */ /* 0x000fe20000800000 */
[----:B------:R-:W-:Y:S01]  /*1100*/  FMUL R32, R5, R32 ;  /* 0x0000002005207220 */ /* 0x000fe20000400000 */
[----:B------:R-:W-:Y:S01]  /*1110*/  ISETP.NE.AND P4, PT, R0, 0x2, PT ;  /* 0x000000020000780c */ /* 0x000fe20003f85270 */
[----:B------:R-:W-:Y:S01]  /*1120*/  FADD R16, R16, R29 ;  /* 0x0000001d10107221 */ /* 0x000fe20000000000 */
[----:B------:R-:W-:Y:S01]  /*1130*/  FSEL R24, R24, RZ, P1 ;  /* 0x000000ff18187208 */ /* 0x000fe20000800000 */
[----:B------:R-:W-:Y:S01]  /*1140*/  FADD R23, R23, R28 ;  /* 0x0000001c17177221 */ /* 0x000fe20000000000 */
[----:B------:R-:W-:Y:S01]  /*1150*/  FSEL R5, R26, RZ, P1 ;  /* 0x000000ff1a057208 */ /* 0x000fe20000800000 */
[----:B------:R-:W-:Y:S01]  /*1160*/  LDS R6, [R2.X4+0x8] ;  /* 0x0000080002067984 */ /* 0x000fe20000004800 */
[----:B------:R-:W-:Y:S01]  /*1170*/  FSEL R0, R25, RZ, P1 ;  /* 0x000000ff19007208 */ /* 0x000fe20000800000 */
[----:B------:R-:W-:Y:S01]  /*1180*/  FADD R17, R17, R4 ;  /* 0x0000000411117221 */ /* 0x000fe20000000000 */
[----:B------:R-:W-:Y:S01]  /*1190*/  FADD R19, R19, R24 ;  /* 0x0000001813137221 */ /* 0x000fe20000000000 */
[----:B------:R-:W0:Y:S01]  /*11a0*/  LDS R4, [R2.X4+0x4] ;  /* 0x0000040002047984 */ /* 0x000e220000004800 */
[----:B------:R-:W-:Y:S01]  /*11b0*/  FADD R22, R22, R5 ;  /* 0x0000000516167221 */ /* 0x000fe20000000000 */
[----:B------:R-:W-:-:S02]  /*11c0*/  FADD R21, R21, R0 ;  /* 0x0000000015157221 */ /* 0x000fc40000000000 */
[----:B------:R-:W1:Y:S04]  /*11d0*/  LDS R5, [R2.X4+0x18] ;  /* 0x0000180002057984 */ /* 0x000e680000004800 */
[----:B------:R-:W4:Y:S01]  /*11e0*/  LDS R0, [R2.X4] ;  /* 0x0000000002007984 */ /* 0x000f220000004800 */
[----:B------:R-:W-:Y:S02]  /*11f0*/  FSEL R32, R32, RZ, P1 ;  /* 0x000000ff20207208 */ /* 0x000fe40000800000 */
[----:B------:R-:W-:-:S03]  /*1200*/  FSEL R33, R33, RZ, P1 ;  /* 0x000000ff21217208 */ /* 0x000fc60000800000 */
[----:B------:R-:W-:Y:S02]  /*1210*/  FADD R27, R27, R32 ;  /* 0x000000201b1b7221 */ /* 0x000fe40000000000 */
[----:B------:R-:W-:Y:S01]  /*1220*/  FADD R18, R18, R33 ;  /* 0x0000002112127221 */ /* 0x000fe20000000000 */
[----:B------:R-:W-:Y:S01]  /*1230*/  FADD R23, RZ, R23 ;  /* 0x00000017ff177221 */ /* 0x000fe20000000000 */
[----:B------:R-:W-:Y:S01]  /*1240*/  FADD R17, RZ, R17 ;  /* 0x00000011ff117221 */ /* 0x000fe20000000000 */
[----:B------:R-:W-:Y:S01]  /*1250*/  FADD R22, RZ, R22 ;  /* 0x00000016ff167221 */ /* 0x000fe20000000000 */
[----:B--2---:R-:W-:Y:S02]  /*1260*/  SEL R25, R8, RZ, P3 ;  /* 0x000000ff08197207 */ /* 0x004fe40001800000 */
[----:B------:R-:W-:Y:S02]  /*1270*/  SEL R26, R9, RZ, P3 ;  /* 0x000000ff091a7207 */ /* 0x000fe40001800000 */
[----:B------:R-:W-:-:S02]  /*1280*/  SEL R28, R11, RZ, P3 ;  /* 0x000000ff0b1c7207 */ /* 0x000fc40001800000 */
[----:B---3--:R-:W-:Y:S02]  /*1290*/  SEL R29, R12, RZ, P3 ;  /* 0x000000ff0c1d7207 */ /* 0x008fe40001800000 */
[----:B------:R-:W-:Y:S02]  /*12a0*/  SEL R15, R15, RZ, P3 ;  /* 0x000000ff0f0f7207 */ /* 0x000fe40001800000 */
[----:B------:R-:W-:Y:S01]  /*12b0*/  SEL R30, R13, RZ, P3 ;  /* 0x000000ff0d1e7207 */ /* 0x000fe20001800000 */
[----:B------:R-:W-:Y:S01]  /*12c0*/  IMAD.U32 R9, R25, 0x10000, RZ ;  /* 0x0001000019097824 */ /* 0x000fe200078e00ff */
[----:B------:R-:W-:Y:S01]  /*12d0*/  SEL R24, R10, RZ, P3 ;  /* 0x000000ff0a187207 */ /* 0x000fe20001800000 */
[----:B------:R-:W-:Y:S01]  /*12e0*/  IMAD.U32 R10, R28, 0x10000, RZ ;  /* 0x000100001c0a7824 */ /* 0x000fe200078e00ff */
[----:B------:R-:W-:Y:S01]  /*12f0*/  LDS R11, [R2.X4+0x14] ;  /* 0x00001400020b7984 */ /* 0x000fe20000004800 */
[----:B------:R-:W-:Y:S02]  /*1300*/  IMAD.U32 R8, R29, 0x10000, RZ ;  /* 0x000100001d087824 */ /* 0x000fe400078e00ff */
[----:B------:R-:W-:-:S02]  /*1310*/  IMAD.U32 R13, R26, 0x10000, RZ ;  /* 0x000100001a0d7824 */ /* 0x000fc400078e00ff */
[----:B------:R-:W-:Y:S02]  /*1320*/  IMAD.U32 R7, R15, 0x10000, RZ ;  /* 0x000100000f077824 */ /* 0x000fe400078e00ff */
[----:B------:R-:W-:Y:S01]  /*1330*/  IMAD.U32 R12, R30, 0x10000, RZ ;  /* 0x000100001e0c7824 */ /* 0x000fe200078e00ff */
[----:B------:R-:W-:Y:S01]  /*1340*/  FADD R8, R9, R8 ;  /* 0x0000000809087221 */ /* 0x000fe20000000000 */
[----:B------:R-:W-:Y:S01]  /*1350*/  FADD R7, R10, R7 ;  /* 0x000000070a077221 */ /* 0x000fe20000000000 */
[----:B------:R-:W2:Y:S01]  /*1360*/  LDS R9, [R2.X4+0xc] ;  /* 0x00000c0002097984 */ /* 0x000ea20000004800 */
[----:B------:R-:W-:-:S03]  /*1370*/  FADD R12, R13, R12 ;  /* 0x0000000c0d0c7221 */ /* 0x000fc60000000000 */
[----:B------:R-:W3:Y:S04]  /*1380*/  LDS R10, [R2.X4+0x10] ;  /* 0x00001000020a7984 */ /* 0x000ee80000004800 */
[----:B------:R5:W2:Y:S01]  /*1390*/  LDS R13, [R2.X4+0x1c] ;  /* 0x00001c00020d7984 */ /* 0x000aa20000004800 */
[----:B------:R-:W-:Y:S02]  /*13a0*/  PRMT R29, R26, 0x7632, R29 ;  /* 0x000076321a1d7816 */ /* 0x000fe4000000001d */
[----:B------:R-:W-:Y:S02]  /*13b0*/  SEL R14, R14, RZ, P3 ;  /* 0x000000ff0e0e7207 */ /* 0x000fe40001800000 */
[----:B------:R-:W-:Y:S02]  /*13c0*/  PRMT R31, R28, 0x7632, R31 ;  /* 0x000076321c1f7816 */ /* 0x000fe4000000001f */
[----:B------:R-:W-:-:S02]  /*13d0*/  PRMT R28, R25, 0x7632, R28 ;  /* 0x00007632191c7816 */ /* 0x000fc4000000001c */
[----:B------:R-:W-:Y:S01]  /*13e0*/  PRMT R32, R29, 0x7632, R32 ;  /* 0x000076321d207816 */ /* 0x000fe20000000020 */
[----:B------:R-:W-:Y:S01]  /*13f0*/  IMAD.U32 R25, R14, 0x10000, RZ ;  /* 0x000100000e197824 */ /* 0x000fe200078e00ff */
[----:B------:R-:W-:Y:S02]  /*1400*/  PRMT R33, R15, 0x7632, R33 ;  /* 0x000076320f217816 */ /* 0x000fe40000000021 */
[----:B------:R-:W-:Y:S02]  /*1410*/  PRMT R30, R24, 0x7632, R30 ;  /* 0x00007632181e7816 */ /* 0x000fe4000000001e */
[----:B------:R-:W-:Y:S01]  /*1420*/  PRMT R15, R14, 0x7632, R15 ;  /* 0x000076320e0f7816 */ /* 0x000fe2000000000f */
[----:B------:R-:W-:Y:S02]  /*1430*/  IMAD.U32 R14, R31, 0x10000, RZ ;  /* 0x000100001f0e7824 */ /* 0x000fe400078e00ff */
[----:B-----5:R-:W-:Y:S02]  /*1440*/  IMAD.U32 R2, R28, 0x10000, RZ ;  /* 0x000100001c027824 */ /* 0x020fe400078e00ff */
[----:B------:R-:W-:Y:S01]  /*1450*/  IMAD.U32 R31, R32, 0x10000, RZ ;  /* 0x00010000201f7824 */ /* 0x000fe200078e00ff */
[----:B------:R-:W-:Y:S01]  /*1460*/  PRMT R26, R30, 0x7632, R26 ;  /* 0x000076321e1a7816 */ /* 0x000fe2000000001a */
[----:B------:R-:W-:-:S02]  /*1470*/  IMAD.U32 R35, R33, 0x10000, RZ ;  /* 0x0001000021237824 */ /* 0x000fc400078e00ff */
[----:B------:R-:W-:Y:S01]  /*1480*/  FADD R2, R2, R31 ;  /* 0x0000001f02027221 */ /* 0x000fe20000000000 */
[----:B------:R-:W-:Y:S02]  /*1490*/  IMAD.U32 R28, R29, 0x10000, RZ ;  /* 0x000100001d1c7824 */ /* 0x000fe400078e00ff */
[----:B------:R-:W-:Y:S02]  /*14a0*/  IMAD.U32 R33, R26, 0x10000, RZ ;  /* 0x000100001a217824 */ /* 0x000fe400078e00ff */
[----:B------:R-:W-:Y:S01]  /*14b0*/  IMAD.U32 R29, R30, 0x10000, RZ ;  /* 0x000100001e1d7824 */ /* 0x000fe200078e00ff */
[----:B0-----:R-:W-:Y:S01]  /*14c0*/  @P4 FSEL R4, R2, RZ, P2 ;  /* 0x000000ff02044208 */ /* 0x001fe20001000000 */
[----:B------:R-:W-:Y:S01]  /*14d0*/  IMAD.U32 R26, R15, 0x10000, RZ ;  /* 0x000100000f1a7824 */ /* 0x000fe200078e00ff */
[----:B------:R-:W-:Y:S01]  /*14e0*/  FADD R2, RZ, R19 ;  /* 0x00000013ff027221 */ /* 0x000fe20000000000 */
[----:B------:R-:W-:Y:S01]  /*14f0*/  IMAD.U32 R24, R24, 0x10000, RZ ;  /* 0x0001000018187824 */ /* 0x000fe200078e00ff */
[----:B-1----:R-:W-:Y:S01]  /*1500*/  @P4 FSEL R5, R7, RZ, P2 ;  /* 0x000000ff07054208 */ /* 0x002fe20001000000 */
[----:B------:R-:W-:Y:S01]  /*1510*/  FADD R15, RZ, R16 ;  /* 0x00000010ff0f7221 */ /* 0x000fe20000000000 */
[----:B------:R-:W-:Y:S01]  /*1520*/  FADD R28, R28, R33 ;  /* 0x000000211c1c7221 */ /* 0x000fe20000000000 */
[----:B------:R-:W-:Y:S01]  /*1530*/  FADD R26, R29, R26 ;  /* 0x0000001a1d1a7221 */ /* 0x000fe20000000000 */
[----:B----4-:R-:W-:Y:S01]  /*1540*/  @P4 FSEL R0, R8, RZ, P2 ;  /* 0x000000ff08004208 */ /* 0x010fe20001000000 */
[----:B------:R-:W-:Y:S01]  /*1550*/  FADD R24, R24, R25 ;  /* 0x0000001918187221 */ /* 0x000fe20000000000 */
[----:B------:R-:W-:Y:S01]  /*1560*/  FADD R14, R14, R35 ;  /* 0x000000230e0e7221 */ /* 0x000fe20000000000 */
[----:B------:R-:W-:Y:S01]  /*1570*/  FSEL R7, R2, R5, !P0 ;  /* 0x0000000502077208 */ /* 0x000fe20004000000 */
[----:B------:R-:W-:Y:S01]  /*1580*/  FADD R2, RZ, R21 ;  /* 0x00000015ff027221 */ /* 0x000fe20000000000 */
[----:B------:R-:W-:Y:S01]  /*1590*/  FSEL R0, R15, R0, !P0 ;  /* 0x000000000f007208 */ /* 0x000fe20004000000 */
[----:B------:R-:W-:Y:S01]  /*15a0*/  FADD R15, RZ, R18 ;  /* 0x00000012ff0f7221 */ /* 0x000fe20000000000 */
[----:B------:R-:W-:Y:S01]  /*15b0*/  FSEL R5, R23, R4, !P0 ;  /* 0x0000000417057208 */ /* 0x000fe20004000000 */
[----:B------:R-:W-:Y:S01]  /*15c0*/  FADD R4, RZ, R27 ;  /* 0x0000001bff047221 */ /* 0x000fe20000000000 */
[----:B------:R-:W-:-:S02]  /*15d0*/  @P4 FSEL R6, R12, RZ, P2 ;  /* 0x000000ff0c064208 */ /* 0x000fc40001000000 */
[----:B--2---:R-:W-:Y:S02]  /*15e0*/  @P4 FSEL R9, R28, RZ, P2 ;  /* 0x000000ff1c094208 */ /* 0x004fe40001000000 */
[----:B------:R-:W-:Y:S02]  /*15f0*/  @P4 FSEL R11, R26, RZ, P2 ;  /* 0x000000ff1a0b4208 */ /* 0x000fe40001000000 */
[----:B---3--:R-:W-:Y:S02]  /*1600*/  @P4 FSEL R10, R24, RZ, P2 ;  /* 0x000000ff180a4208 */ /* 0x008fe40001000000 */
[----:B------:R-:W-:Y:S02]  /*1610*/  @P4 FSEL R13, R14, RZ, P2 ;  /* 0x000000ff0e0d4208 */ /* 0x000fe40001000000 */
[----:B------:R-:W-:Y:S02]  /*1620*/  FSEL R6, R17, R6, !P0 ;  /* 0x0000000611067208 */ /* 0x000fe40004000000 */
[----:B------:R-:W-:-:S02]  /*1630*/  FSEL R9, R22, R9, !P0 ;  /* 0x0000000916097208 */ /* 0x000fc40004000000 */
[----:B------:R-:W-:Y:S02]  /*1640*/  FSEL R11, R2, R11, !P0 ;  /* 0x0000000b020b7208 */ /* 0x000fe40004000000 */
[----:B------:R-:W-:Y:S02]  /*1650*/  FSEL R10, R15, R10, !P0 ;  /* 0x0000000a0f0a7208 */ /* 0x000fe40004000000 */
[----:B------:R-:W-:Y:S02]  /*1660*/  FSEL R2, R4, R13, !P0 ;  /* 0x0000000d04027208 */ /* 0x000fe40004000000 */
[----:B------:R-:W-:Y:S01]  /*1670*/  F2FP.BF16.F32.PACK_AB R4, R5, R0 ;  /* 0x000000000504723e */ /* 0x000fe200000010ff */
[----:B------:R-:W-:Y:S01]  /*1680*/  IMAD.WIDE R20, R3, R20, c[0x0][0x188] ;  /* 0x0000620003147625 */ /* 0x000fe200078e0214 */
[----:B------:R-:W-:Y:S02]  /*1690*/  F2FP.BF16.F32.PACK_AB R5, R9, R6 ;  /* 0x000000060905723e */ /* 0x000fe400000010ff */
[----:B------:R-:W-:-:S02]  /*16a0*/  F2FP.BF16.F32.PACK_AB R6, R11, R10 ;  /* 0x0000000a0b06723e */ /* 0x000fc400000010ff */
[----:B------:R-:W-:Y:S01]  /*16b0*/  F2FP.BF16.F32.PACK_AB R7, R2, R7 ;  /* 0x000000070207723e */ /* 0x000fe200000010ff */
[----:B------:R-:W-:Y:S06]  /*16c0*/  @P5 EXIT ;  /* 0x000000000000594d */ /* 0x000fec0003800000 */
[----:B------:R-:W-:Y:S01]  /*16d0*/  STG.E.128 [R20.64], R4 ;  /* 0x0000000414007986 */ /* 0x000fe2000c101d04 */
[----:B------:R-:W-:Y:S05]  /*16e0*/  EXIT ;  /* 0x000000000000794d */ /* 0x000fea0003800000 */
.L_x_0:
[----:B------:R-:W-:-:S00]  /*16f0*/  BRA `(.L_x_0) ;  /* 0xfffffff000007947 */ /* 0x000fc0000383ffff */
[----:B------:R-:W-:-:S00]  /*1700*/  NOP ;  /* 0x0000000000007918 */ /* 0x000fc00000000000 */
[----:B------:R-:W-:-:S00]  /*1710*/  NOP ;  /* 0x0000000000007918 */ /* 0x000fc00000000000 */
[----:B------:R-:W-:-:S00]  /*1720*/  NOP ;  /* 0x0000000000007918 */ /* 0x000fc00000000000 */
[----:B------:R-:W-:-:S00]  /*1730*/  NOP ;  /* 0x0000000000007918 */ /* 0x000fc00000000000 */
[----:B------:R-:W-:-:S00]  /*1740*/  NOP ;  /* 0x0000000000007918 */ /* 0x000fc00000000000 */
[----:B------:R-:W-:-:S00]  /*1750*/  NOP ;  /* 0x0000000000007918 */ /* 0x000fc00000000000 */
[----:B------:R-:W-:-:S00]  /*1760*/  NOP ;  /* 0x0000000000007918 */ /* 0x000fc00000000000 */
[----:B------:R-:W-:-:S00]  /*1770*/  NOP ;  /* 0x0000000000007918 */ /* 0x000fc00000000000 */
.L_x_1:


//--------------------- .nv.shared.triton__0d1d2d3d4d5d6de7de --------------------------
	.section	.nv.shared.triton__0d1d2d3d4d5d6de7de,"aw",@nobits
	.align	16
